	.headerflags	@"EF_CUDA_TEXMODE_UNIFIED EF_CUDA_64BIT_ADDRESS EF_CUDA_ACCELERATORS EF_CUDA_SM90 EF_CUDA_VIRTUAL_SM(EF_CUDA_SM90)"
	.elftype	@"ET_EXEC"


//--------------------- .nv.info                  --------------------------
	.section	.nv.info,"",@"SHT_CUDA_INFO"
	.align	4


	//----- nvinfo : EIATTR_REGCOUNT
	.align		4
        /*0000*/ 	.byte	0x04, 0x2f
        /*0002*/ 	.short	(.L_2 - .L_1)
	.align		4
.L_1:
        /*0004*/ 	.word	index@(triton_)
        /*0008*/ 	.word	0x00000020


	//----- nvinfo : EIATTR_MIN_STACK_SIZE
	.align		4
.L_2:
        /*000c*/ 	.byte	0x04, 0x12
        /*000e*/ 	.short	(.L_4 - .L_3)
	.align		4
.L_3:
        /*0010*/ 	.word	index@(triton_)
        /*0014*/ 	.word	0x00000000


	//----- nvinfo : EIATTR_FRAME_SIZE
	.align		4
.L_4:
        /*0018*/ 	.byte	0x04, 0x11
        /*001a*/ 	.short	(.L_6 - .L_5)
	.align		4
.L_5:
        /*001c*/ 	.word	index@(triton_)
        /*0020*/ 	.word	0x00000000


	//----- nvinfo : EIATTR_MIN_STACK_SIZE
	.align		4
.L_6:
        /*0024*/ 	.byte	0x04, 0x12
        /*0026*/ 	.short	(.L_8 - .L_7)
	.align		4
.L_7:
        /*0028*/ 	.word	index@(triton_)
        /*002c*/ 	.word	0x00000000
.L_8:


//--------------------- .nv.info.triton_          --------------------------
	.section	.nv.info.triton_,"",@"SHT_CUDA_INFO"
	.sectionflags	@""
	.align	4


	//----- nvinfo : EIATTR_CUDA_API_VERSION
	.align		4
        /*0000*/ 	.byte	0x04, 0x37
        /*0002*/ 	.short	(.L_10 - .L_9)
.L_9:
        /*0004*/ 	.word	0x0000007c


	//----- nvinfo : EIATTR_KPARAM_INFO
	.align		4
.L_10:
        /*0008*/ 	.byte	0x04, 0x17
        /*000a*/ 	.short	(.L_12 - .L_11)
.L_11:
        /*000c*/ 	.word	0x00000000
        /*0010*/ 	.short	0x0006
        /*0012*/ 	.short	0x002c
        /*0014*/ 	.byte	0x00, 0xf0, 0x11, 0x00


	//----- nvinfo : EIATTR_KPARAM_INFO
	.align		4
.L_12:
        /*0018*/ 	.byte	0x04, 0x17
        /*001a*/ 	.short	(.L_14 - .L_13)
.L_13:
        /*001c*/ 	.word	0x00000000
        /*0020*/ 	.short	0x0005
        /*0022*/ 	.short	0x0028
        /*0024*/ 	.byte	0x00, 0xf0, 0x11, 0x00


	//----- nvinfo : EIATTR_KPARAM_INFO
	.align		4
.L_14:
        /*0028*/ 	.byte	0x04, 0x17
        /*002a*/ 	.short	(.L_16 - .L_15)
.L_15:
        /*002c*/ 	.word	0x00000000
        /*0030*/ 	.short	0x0004
        /*0032*/ 	.short	0x0020
        /*0034*/ 	.byte	0x00, 0xf0, 0x21, 0x00


	//----- nvinfo : EIATTR_KPARAM_INFO
	.align		4
.L_16:
        /*0038*/ 	.byte	0x04, 0x17
        /*003a*/ 	.short	(.L_18 - .L_17)
.L_17:
        /*003c*/ 	.word	0x00000000
        /*0040*/ 	.short	0x0003
        /*0042*/ 	.short	0x0018
        /*0044*/ 	.byte	0x00, 0xf0, 0x21, 0x00


	//----- nvinfo : EIATTR_KPARAM_INFO
	.align		4
.L_18:
        /*0048*/ 	.byte	0x04, 0x17
        /*004a*/ 	.short	(.L_20 - .L_19)
.L_19:
        /*004c*/ 	.word	0x00000000
        /*0050*/ 	.short	0x0002
        /*0052*/ 	.short	0x0010
        /*0054*/ 	.byte	0x00, 0xf0, 0x21, 0x00


	//----- nvinfo : EIATTR_KPARAM_INFO
	.align		4
.L_20:
        /*0058*/ 	.byte	0x04, 0x17
        /*005a*/ 	.short	(.L_22 - .L_21)
.L_21:
        /*005c*/ 	.word	0x00000000
        /*0060*/ 	.short	0x0001
        /*0062*/ 	.short	0x0008
        /*0064*/ 	.byte	0x00, 0xf0, 0x21, 0x00


	//----- nvinfo : EIATTR_KPARAM_INFO
	.align		4
.L_22:
        /*0068*/ 	.byte	0x04, 0x17
        /*006a*/ 	.short	(.L_24 - .L_23)
.L_23:
        /*006c*/ 	.word	0x00000000
        /*0070*/ 	.short	0x0000
        /*0072*/ 	.short	0x0000
        /*0074*/ 	.byte	0x00, 0xf0, 0x21, 0x00


	//----- nvinfo : EIATTR_SPARSE_MMA_MASK
	.align		4
.L_24:
        /*0078*/ 	.byte	0x03, 0x50
        /*007a*/ 	.short	0x0000


	//----- nvinfo : EIATTR_MAXREG_COUNT
	.align		4
        /*007c*/ 	.byte	0x03, 0x1b
        /*007e*/ 	.short	0x00ff


	//----- nvinfo : EIATTR_COOP_GROUP_MASK_REGIDS
	.align		4
        /*0080*/ 	.byte	0x04, 0x29
        /*0082*/ 	.short	(.L_26 - .L_25)


	//   ....[0]....
.L_25:
        /*0084*/ 	.word	0xffffffff


	//   ....[1]....
        /*0088*/ 	.word	0xffffffff


	//   ....[2]....
        /*008c*/ 	.word	0xffffffff


	//   ....[3]....
        /*0090*/ 	.word	0xffffffff


	//----- nvinfo : EIATTR_COOP_GROUP_INSTR_OFFSETS
	.align		4
.L_26:
        /*0094*/ 	.byte	0x04, 0x28
        /*0096*/ 	.short	(.L_28 - .L_27)


	//   ....[0]....
.L_27:
        /*0098*/ 	.word	0x00000f50


	//   ....[1]....
        /*009c*/ 	.word	0x00000f70


	//   ....[2]....
        /*00a0*/ 	.word	0x00001130


	//   ....[3]....
        /*00a4*/ 	.word	0x00001150


	//----- nvinfo : EIATTR_EXIT_INSTR_OFFSETS
	.align		4
.L_28:
        /*00a8*/ 	.byte	0x04, 0x1c
        /*00aa*/ 	.short	(.L_30 - .L_29)


	//   ....[0]....
.L_29:
        /*00ac*/ 	.word	0x00001fd0


	//----- nvinfo : EIATTR_MAX_THREADS
	.align		4
.L_30:
        /*00b0*/ 	.byte	0x04, 0x05
        /*00b2*/ 	.short	(.L_32 - .L_31)
.L_31:
        /*00b4*/ 	.word	0x00000100
        /*00b8*/ 	.word	0x00000001
        /*00bc*/ 	.word	0x00000001


	//----- nvinfo : EIATTR_CBANK_PARAM_SIZE
	.align		4
.L_32:
        /*00c0*/ 	.byte	0x03, 0x19
        /*00c2*/ 	.short	0x0030


	//----- nvinfo : EIATTR_PARAM_CBANK
	.align		4
        /*00c4*/ 	.byte	0x04, 0x0a
        /*00c6*/ 	.short	(.L_34 - .L_33)
	.align		4
.L_33:
        /*00c8*/ 	.word	index@(.nv.constant0.triton_)
        /*00cc*/ 	.short	0x0210
        /*00ce*/ 	.short	0x0030


	//----- nvinfo : EIATTR_SW_WAR
	.align		4
.L_34:
        /*00d0*/ 	.byte	0x04, 0x36
        /*00d2*/ 	.short	(.L_36 - .L_35)
.L_35:
        /*00d4*/ 	.word	0x00000008
.L_36:


//--------------------- .nv.callgraph             --------------------------
	.section	.nv.callgraph,"",@"SHT_CUDA_CALLGRAPH"
	.align	4
	.sectionentsize	8
	.align		4
        /*0000*/ 	.word	0x00000000
	.align		4
        /*0004*/ 	.word	0xffffffff
	.align		4
        /*0008*/ 	.word	0x00000000
	.align		4
        /*000c*/ 	.word	0xfffffffe
	.align		4
        /*0010*/ 	.word	0x00000000
	.align		4
        /*0014*/ 	.word	0xfffffffd
	.align		4
        /*0018*/ 	.word	0x00000000
	.align		4
        /*001c*/ 	.word	0xfffffffc


//--------------------- .nv.constant4             --------------------------
	.section	.nv.constant4,"a",@progbits
	.align	8
	.align		8
.nv.constant4:
        /*0000*/ 	.dword	_$_str


//--------------------- .text.triton_             --------------------------
	.section	.text.triton_,"ax",@progbits
	.align	128
        .global         triton_
        .type           triton_,@function
        .size           triton_,(.L_x_3 - triton_)
        .other          triton_,@"STO_CUDA_ENTRY STV_DEFAULT"
triton_:
.text.triton_:
[----:B------:R-:W0:Y:S02]  /*0000*/  LDC R1, c[0x0][0x28] ;  /* 0x00000a00ff017b82 */ /* 0x000e240000000800 */
[----:B------:R-:W1:Y:S01]  /*0010*/  S2R R8, SR_TID.X ;  /* 0x0000000000087919 */ /* 0x000e620000002100 */
[----:B------:R-:W2:Y:S01]  /*0020*/  LDC.64 R4, c[0x0][0x218] ;  /* 0x00008600ff047b82 */ /* 0x000ea20000000a00 */
[----:B------:R-:W-:Y:S01]  /*0030*/  ULDC.64 UR4, c[0x0][0x208] ;  /* 0x0000820000047ab9 */ /* 0x000fe20000000a00 */
[----:B------:R-:W3:Y:S06]  /*0040*/  S2R R6, SR_CTAID.X ;  /* 0x0000000000067919 */ /* 0x000eec0000002500 */
[----:B------:R-:W4:Y:S01]  /*0050*/  LDC.64 R2, c[0x0][0x210] ;  /* 0x00008400ff027b82 */ /* 0x000f220000000a00 */
[----:B-1----:R-:W-:-:S02]  /*0060*/  SHF.R.U32.HI R7, RZ, 0x2, R8 ;  /* 0x00000002ff077819 */ /* 0x002fc40000011608 */
[----:B------:R-:W-:Y:S02]  /*0070*/  LOP3.LUT R8, R8, 0x3, RZ, 0xc0, !PT ;  /* 0x0000000308087812 */ /* 0x000fe400078ec0ff */
[----:B------:R-:W-:Y:S02]  /*0080*/  SGXT.U32 R7, R7, 0x6 ;  /* 0x000000060707781a */ /* 0x000fe40000000000 */
[----:B---3--:R-:W-:Y:S01]  /*0090*/  SHF.L.U32 R0, R6, 0x6, RZ ;  /* 0x0000000606007819 */ /* 0x008fe200000006ff */
[----:B--2---:R-:W-:Y:S01]  /*00a0*/  IMAD.WIDE.U32 R4, R8, 0x2, R4 ;  /* 0x0000000208047825 */ /* 0x004fe200078e0004 */
[-C--:B------:R-:W-:Y:S02]  /*00b0*/  LEA R9, R6, R7.reuse, 0x6 ;  /* 0x0000000706097211 */ /* 0x080fe400078e30ff */
[----:B------:R-:W-:Y:S02]  /*00c0*/  LOP3.LUT R7, R0, R7, RZ, 0xfc, !PT ;  /* 0x0000000700077212 */ /* 0x000fe400078efcff */
[----:B------:R-:W2:Y:S01]  /*00d0*/  LDG.E.EL.U16 R0, desc[UR4][R4.64] ;  /* 0x0000000404007981 */ /* 0x000ea2000c2e1500 */
[----:B------:R-:W-:-:S02]  /*00e0*/  IMAD R9, R9, 0xc00, R8 ;  /* 0x00000c0009097824 */ /* 0x000fc400078e0208 */
[----:B------:R-:W-:Y:S01]  /*00f0*/  IMAD R7, R7, 0xc00, R8 ;  /* 0x00000c0007077824 */ /* 0x000fe200078e0208 */
[----:B------:R-:W3:Y:S02]  /*0100*/  LDG.E.EL.U16 R10, desc[UR4][R4.64+0x8] ;  /* 0x00000804040a7981 */ /* 0x000ee4000c2e1500 */
[----:B------:R-:W-:Y:S01]  /*0110*/  IADD3 R11, R9, 0x4, RZ ;  /* 0x00000004090b7810 */ /* 0x000fe20007ffe0ff */
[--C-:B----4-:R-:W-:Y:S01]  /*0120*/  IMAD.WIDE R6, R7, 0x2, R2.reuse ;  /* 0x0000000207067825 */ /* 0x110fe200078e0202 */
[----:B------:R-:W-:Y:S01]  /*0130*/  IADD3 R15, R9, 0x8, RZ ;  /* 0x00000008090f7810 */ /* 0x000fe20007ffe0ff */
[----:B------:R-:W4:Y:S02]  /*0140*/  LDG.E.EL.U16 R16, desc[UR4][R4.64+0x10] ;  /* 0x0000100404107981 */ /* 0x000f24000c2e1500 */
[--C-:B------:R-:W-:Y:S02]  /*0150*/  IMAD.WIDE R12, R11, 0x2, R2.reuse ;  /* 0x000000020b0c7825 */ /* 0x100fe400078e0202 */
[----:B------:R-:W5:Y:S02]  /*0160*/  LDG.E.EL.U16 R6, desc[UR4][R6.64] ;  /* 0x0000000406067981 */ /* 0x000f64000c2e1500 */
[----:B------:R-:W-:-:S02]  /*0170*/  IMAD.WIDE R14, R15, 0x2, R2 ;  /* 0x000000020f0e7825 */ /* 0x000fc400078e0202 */
[----:B------:R-:W4:Y:S04]  /*0180*/  LDG.E.EL.U16 R12, desc[UR4][R12.64] ;  /* 0x000000040c0c7981 */ /* 0x000f28000c2e1500 */
[----:B------:R-:W4:Y:S01]  /*0190*/  LDG.E.EL.U16 R14, desc[UR4][R14.64] ;  /* 0x000000040e0e7981 */ /* 0x000f22000c2e1500 */
[----:B--2---:R-:W-:Y:S02]  /*01a0*/  SHF.L.U32 R17, R0, 0x10, RZ ;  /* 0x0000001000117819 */ /* 0x004fe400000006ff */
[----:B---3--:R-:W-:Y:S02]  /*01b0*/  SHF.L.U32 R19, R10, 0x10, RZ ;  /* 0x000000100a137819 */ /* 0x008fe400000006ff */
[----:B-----5:R-:W-:Y:S02]  /*01c0*/  SHF.L.U32 R0, R6, 0x10, RZ ;  /* 0x0000001006007819 */ /* 0x020fe400000006ff */
[----:B----4-:R-:W-:-:S03]  /*01d0*/  SHF.L.U32 R10, R12, 0x10, RZ ;  /* 0x000000100c0a7819 */ /* 0x010fc600000006ff */
[----:B------:R-:W-:Y:S01]  /*01e0*/  FADD R17, R0, R17 ;  /* 0x0000001100117221 */ /* 0x000fe20000000000 */
[----:B------:R-:W-:Y:S01]  /*01f0*/  SHF.L.U32 R7, R16, 0x10, RZ ;  /* 0x0000001010077819 */ /* 0x000fe200000006ff */
[----:B------:R-:W-:Y:S01]  /*0200*/  FADD R10, R10, R19 ;  /* 0x000000130a0a7221 */ /* 0x000fe20000000000 */
[----:B------:R-:W-:-:S03]  /*0210*/  SHF.L.U32 R6, R14, 0x10, RZ ;  /* 0x000000100e067819 */ /* 0x000fc600000006ff */
[----:B------:R-:W-:Y:S02]  /*0220*/  FADD R0, -R17, R10 ;  /* 0x0000000a11007221 */ /* 0x000fe40000000100 */
[----:B------:R-:W-:Y:S02]  /*0230*/  FADD R6, R6, R7 ;  /* 0x0000000706067221 */ /* 0x000fe40000000000 */
[----:B------:R-:W-:-:S04]  /*0240*/  FFMA R17, R0, 0.5, R17 ;  /* 0x3f00000000117823 */ /* 0x000fc80000000011 */
[----:B------:R-:W-:Y:S01]  /*0250*/  FADD R12, -R17, R6 ;  /* 0x00000006110c7221 */ /* 0x000fe20000000100 */
[----:B------:R-:W-:-:S03]  /*0260*/  FADD R13, R10, -R17 ;  /* 0x800000110a0d7221 */ /* 0x000fc60000000000 */
[----:B------:R-:W-:Y:S01]  /*0270*/  FFMA R17, R12, 0.3333333432674407959, R17 ;  /* 0x3eaaaaab0c117823 */ /* 0x000fe20000000011 */
[----:B------:R-:W-:Y:S01]  /*0280*/  IADD3 R7, P0, R4, 0x18, RZ ;  /* 0x0000001804077810 */ /* 0x000fe20007f1e0ff */
[----:B------:R-:W-:Y:S02]  /*0290*/  FFMA R27, R0, R13, RZ ;  /* 0x0000000d001b7223 */ /* 0x000fe400000000ff */
[----:B------:R-:W-:Y:S01]  /*02a0*/  FADD R6, R6, -R17 ;  /* 0x8000001106067221 */ /* 0x000fe20000000000 */
[----:B------:R-:W-:Y:S01]  /*02b0*/  HFMA2.MMA R14, -RZ, RZ, 2.125, 0 ;  /* 0x40400000ff0e7435 */ /* 0x000fe200000001ff */
[----:B------:R-:W-:Y:S02]  /*02c0*/  MOV R13, R5 ;  /* 0x00000005000d7202 */ /* 0x000fe40000000f00 */
[----:B------:R-:W-:Y:S01]  /*02d0*/  MOV R0, R4 ;  /* 0x0000000400007202 */ /* 0x000fe20000000f00 */
[----:B------:R-:W-:Y:S01]  /*02e0*/  FFMA R27, R12, R6, R27 ;  /* 0x000000060c1b7223 */ /* 0x000fe2000000001b */
[----:B------:R-:W-:-:S02]  /*02f0*/  IADD3.X R5, RZ, R5, RZ, P0, !PT ;  /* 0x00000005ff057210 */ /* 0x000fc400007fe4ff */
[----:B------:R-:W-:-:S07]  /*0300*/  MOV R10, 0x8 ;  /* 0x00000008000a7802 */ /* 0x000fce0000000f00 */
.L_x_0:
[----:B------:R-:W-:Y:S02]  /*0310*/  IADD3 R23, R11, R10, RZ ;  /* 0x0000000a0b177210 */ /* 0x000fe40007ffe0ff */
[----:B------:R-:W-:-:S03]  /*0320*/  MOV R4, R7 ;  /* 0x0000000700047202 */ /* 0x000fc60000000f00 */
[----:B------:R-:W-:Y:S02]  /*0330*/  IMAD.WIDE R22, R23, 0x2, R2 ;  /* 0x0000000217167825 */ /* 0x000fe400078e0202 */
[----:B------:R-:W2:Y:S04]  /*0340*/  LDG.E.EL.U16 R12, desc[UR4][R4.64] ;  /* 0x00000004040c7981 */ /* 0x000ea8000c2e1500 */
[----:B------:R-:W3:Y:S01]  /*0350*/  LDG.E.EL.U16 R22, desc[UR4][R22.64] ;  /* 0x0000000416167981 */ /* 0x000ee2000c2e1500 */
[----:B------:R-:W-:-:S03]  /*0360*/  IADD3 R7, R11, 0x4, R10 ;  /* 0x000000040b077810 */ /* 0x000fc60007ffe00a */
[----:B------:R-:W4:Y:S02]  /*0370*/  LDG.E.EL.U16 R16, desc[UR4][R4.64+0x8] ;  /* 0x0000080404107981 */ /* 0x000f24000c2e1500 */
[----:B------:R-:W-:Y:S01]  /*0380*/  IMAD.WIDE R6, R7, 0x2, R2 ;  /* 0x0000000207067825 */ /* 0x000fe200078e0202 */
[----:B------:R-:W-:Y:S01]  /*0390*/  IADD3 R21, R11, 0x8, R10 ;  /* 0x000000080b157810 */ /* 0x000fe20007ffe00a */
[----:B------:R-:W5:Y:S04]  /*03a0*/  LDG.E.EL.U16 R15, desc[UR4][R4.64+0x10] ;  /* 0x00001004040f7981 */ /* 0x000f68000c2e1500 */
[----:B------:R1:W4:Y:S01]  /*03b0*/  LDG.E.EL.U16 R19, desc[UR4][R6.64] ;  /* 0x0000000406137981 */ /* 0x000322000c2e1500 */
[----:B------:R-:W-:-:S06]  /*03c0*/  IMAD.WIDE R20, R21, 0x2, R2 ;  /* 0x0000000215147825 */ /* 0x000fcc00078e0202 */
[----:B------:R-:W4:Y:S01]  /*03d0*/  LDG.E.EL.U16 R21, desc[UR4][R20.64] ;  /* 0x0000000414157981 */ /* 0x000f22000c2e1500 */
[----:B------:R-:W-:-:S05]  /*03e0*/  FADD R14, R14, 1 ;  /* 0x3f8000000e0e7421 */ /* 0x000fca0000000000 */
[C---:B------:R-:W-:Y:S01]  /*03f0*/  FSETP.GEU.AND P1, PT, |R14|.reuse, 1.175494350822287508e-38, PT ;  /* 0x008000000e00780b */ /* 0x040fe20003f2e200 */
[C---:B------:R-:W-:Y:S01]  /*0400*/  FMUL R25, R14.reuse, 0.25 ;  /* 0x3e8000000e197820 */ /* 0x040fe20000400000 */
[----:B------:R-:W-:Y:S02]  /*0410*/  FSETP.GT.AND P0, PT, |R14|, 8.50705917302346158658e+37, PT ;  /* 0x7e8000000e00780b */ /* 0x000fe40003f04200 */
[----:B-1----:R-:W-:Y:S01]  /*0420*/  IADD3 R7, R11, 0xc, R10 ;  /* 0x0000000c0b077810 */ /* 0x002fe20007ffe00a */
[----:B0-----:R-:W5:Y:S01]  /*0430*/  LDG.E.EL.U16 R20, desc[UR4][R4.64+0x18] ;  /* 0x0000180404147981 */ /* 0x001f62000c2e1500 */
[----:B------:R-:W-:-:S03]  /*0440*/  FSEL R25, R25, R14, P0 ;  /* 0x0000000e19197208 */ /* 0x000fc60000000000 */
[----:B------:R-:W-:-:S04]  /*0450*/  IMAD.WIDE R6, R7, 0x2, R2 ;  /* 0x0000000207067825 */ /* 0x000fc800078e0202 */
[----:B------:R-:W-:Y:S01]  /*0460*/  FADD R26, R14, 1 ;  /* 0x3f8000000e1a7421 */ /* 0x000fe20000000000 */
[----:B------:R-:W-:-:S04]  /*0470*/  @!P1 FMUL R25, R25, 16777216 ;  /* 0x4b80000019199820 */ /* 0x000fc80000400000 */
[----:B------:R-:W0:Y:S01]  /*0480*/  MUFU.RCP R14, R25 ;  /* 0x00000019000e7308 */ /* 0x000e220000001000 */
[----:B------:R-:W-:Y:S02]  /*0490*/  FSETP.GEU.AND P2, PT, |R26|, 1.175494350822287508e-38, PT ;  /* 0x008000001a00780b */ /* 0x000fe40003f4e200 */
[----:B--2---:R-:W-:Y:S02]  /*04a0*/  SHF.L.U32 R23, R12, 0x10, RZ ;  /* 0x000000100c177819 */ /* 0x004fe400000006ff */
[----:B---3--:R-:W-:-:S05]  /*04b0*/  SHF.L.U32 R18, R22, 0x10, RZ ;  /* 0x0000001016127819 */ /* 0x008fca00000006ff */
[----:B------:R-:W-:Y:S02]  /*04c0*/  FADD R18, R18, R23 ;  /* 0x0000001712127221 */ /* 0x000fe40000000000 */
[----:B------:R1:W2:Y:S02]  /*04d0*/  LDG.E.EL.U16 R23, desc[UR4][R6.64] ;  /* 0x0000000406177981 */ /* 0x0002a4000c2e1500 */
[----:B------:R-:W-:-:S04]  /*04e0*/  FADD R12, R18, -R17 ;  /* 0x80000011120c7221 */ /* 0x000fc80000000000 */
[----:B------:R-:W-:Y:S01]  /*04f0*/  FMUL R29, R12, 0.25 ;  /* 0x3e8000000c1d7820 */ /* 0x000fe20000400000 */
[----:B------:R-:W-:-:S04]  /*0500*/  FMUL R22, R26, 0.25 ;  /* 0x3e8000001a167820 */ /* 0x000fc80000400000 */
[----:B------:R-:W-:Y:S02]  /*0510*/  FSEL R29, R29, R12, P0 ;  /* 0x0000000c1d1d7208 */ /* 0x000fe40000000000 */
[----:B------:R-:W-:Y:S02]  /*0520*/  FSETP.GT.AND P0, PT, |R26|, 8.50705917302346158658e+37, PT ;  /* 0x7e8000001a00780b */ /* 0x000fe40003f04200 */
[----:B----4-:R-:W-:Y:S01]  /*0530*/  SHF.L.U32 R16, R16, 0x10, RZ ;  /* 0x0000001010107819 */ /* 0x010fe200000006ff */
[----:B------:R-:W-:Y:S01]  /*0540*/  @!P1 FMUL R29, R29, 16777216 ;  /* 0x4b8000001d1d9820 */ /* 0x000fe20000400000 */
[----:B------:R-:W-:Y:S02]  /*0550*/  SHF.L.U32 R19, R19, 0x10, RZ ;  /* 0x0000001013137819 */ /* 0x000fe400000006ff */
[----:B------:R-:W-:Y:S01]  /*0560*/  FSEL R24, R22, R26, P0 ;  /* 0x0000001a16187208 */ /* 0x000fe20000000000 */
[----:B0-----:R-:W-:Y:S02]  /*0570*/  FFMA R25, R14, R29, R17 ;  /* 0x0000001d0e197223 */ /* 0x001fe40000000011 */
[----:B------:R-:W-:-:S02]  /*0580*/  FADD R14, R19, R16 ;  /* 0x00000010130e7221 */ /* 0x000fc40000000000 */
[----:B------:R-:W-:Y:S02]  /*0590*/  @!P2 FMUL R24, R24, 16777216 ;  /* 0x4b8000001818a820 */ /* 0x000fe40000400000 */
[----:B------:R-:W-:-:S04]  /*05a0*/  FADD R22, -R25, R14 ;  /* 0x0000000e19167221 */ /* 0x000fc80000000100 */
[----:B------:R-:W0:Y:S01]  /*05b0*/  MUFU.RCP R24, R24 ;  /* 0x0000001800187308 */ /* 0x000e220000001000 */
[----:B-1----:R-:W-:Y:S01]  /*05c0*/  FMUL R7, R22, 0.25 ;  /* 0x3e80000016077820 */ /* 0x002fe20000400000 */
[----:B------:R-:W-:-:S04]  /*05d0*/  FADD R26, R26, 1 ;  /* 0x3f8000001a1a7421 */ /* 0x000fc80000000000 */
[----:B------:R-:W-:Y:S02]  /*05e0*/  FSEL R19, R7, R22, P0 ;  /* 0x0000001607137208 */ /* 0x000fe40000000000 */
[----:B------:R-:W-:-:S03]  /*05f0*/  IADD3 R17, R11, 0x10, R10 ;  /* 0x000000100b117810 */ /* 0x000fc60007ffe00a */
[----:B------:R-:W-:Y:S01]  /*0600*/  @!P2 FMUL R19, R19, 16777216 ;  /* 0x4b8000001313a820 */ /* 0x000fe20000400000 */
[----:B------:R-:W-:Y:S01]  /*0610*/  FSETP.GEU.AND P1, PT, |R26|, 1.175494350822287508e-38, PT ;  /* 0x008000001a00780b */ /* 0x000fe20003f2e200 */
[----:B------:R-:W-:-:S04]  /*0620*/  IMAD.WIDE R6, R17, 0x2, R2 ;  /* 0x0000000211067825 */ /* 0x000fc800078e0202 */
[----:B0-----:R-:W-:Y:S01]  /*0630*/  FFMA R19, R24, R19, R25 ;  /* 0x0000001318137223 */ /* 0x001fe20000000019 */
[----:B-----5:R-:W-:Y:S01]  /*0640*/  SHF.L.U32 R24, R15, 0x10, RZ ;  /* 0x000000100f187819 */ /* 0x020fe200000006ff */
[C---:B------:R-:W-:Y:S01]  /*0650*/  FMUL R15, R26.reuse, 0.25 ;  /* 0x3e8000001a0f7820 */ /* 0x040fe20000400000 */
[----:B------:R-:W-:Y:S01]  /*0660*/  FSETP.GT.AND P0, PT, |R26|, 8.50705917302346158658e+37, PT ;  /* 0x7e8000001a00780b */ /* 0x000fe20003f04200 */
[----:B------:R0:W3:Y:S01]  /*0670*/  LDG.E.EL.U16 R16, desc[UR4][R6.64] ;  /* 0x0000000406107981 */ /* 0x0000e2000c2e1500 */
[----:B------:R-:W-:Y:S02]  /*0680*/  SHF.L.U32 R21, R21, 0x10, RZ ;  /* 0x0000001015157819 */ /* 0x000fe400000006ff */
[----:B------:R-:W-:Y:S01]  /*0690*/  FSEL R29, R15, R26, P0 ;  /* 0x0000001a0f1d7208 */ /* 0x000fe20000000000 */
[----:B------:R-:W4:Y:S02]  /*06a0*/  LDG.E.EL.U16 R17, desc[UR4][R4.64+0x20] ;  /* 0x0000200404117981 */ /* 0x000f24000c2e1500 */
[----:B------:R-:W-:-:S02]  /*06b0*/  FADD R21, R21, R24 ;  /* 0x0000001815157221 */ /* 0x000fc40000000000 */
[----:B------:R-:W-:Y:S02]  /*06c0*/  @!P1 FMUL R29, R29, 16777216 ;  /* 0x4b8000001d1d9820 */ /* 0x000fe40000400000 */
[----:B------:R-:W-:Y:S02]  /*06d0*/  FADD R15, -R19, R21 ;  /* 0x00000015130f7221 */ /* 0x000fe40000000100 */
[----:B0-----:R-:W0:Y:S02]  /*06e0*/  MUFU.RCP R6, R29 ;  /* 0x0000001d00067308 */ /* 0x001e240000001000 */
[----:B------:R-:W-:-:S05]  /*06f0*/  FMUL R24, R15, 0.25 ;  /* 0x3e8000000f187820 */ /* 0x000fca0000400000 */
[----:B------:R-:W-:Y:S02]  /*0700*/  FSEL R24, R24, R15, P0 ;  /* 0x0000000f18187208 */ /* 0x000fe40000000000 */
[----:B------:R-:W-:-:S03]  /*0710*/  IADD3 R7, R11, 0x14, R10 ;  /* 0x000000140b077810 */ /* 0x000fc60007ffe00a */
[----:B------:R-:W-:Y:S01]  /*0720*/  @!P1 FMUL R24, R24, 16777216 ;  /* 0x4b80000018189820 */ /* 0x000fe20000400000 */
[----:B------:R-:W-:Y:S02]  /*0730*/  FADD R28, R18, -R25 ;  /* 0x80000019121c7221 */ /* 0x000fe40000000000 */
[----:B------:R-:W5:Y:S01]  /*0740*/  LDG.E.EL.U16 R25, desc[UR4][R4.64+0x28] ;  /* 0x0000280404197981 */ /* 0x000f62000c2e1500 */
[----:B0-----:R-:W-:Y:S01]  /*0750*/  FFMA R18, R6, R24, R19 ;  /* 0x0000001806127223 */ /* 0x001fe20000000013 */
[----:B------:R-:W-:-:S05]  /*0760*/  IMAD.WIDE R6, R7, 0x2, R2 ;  /* 0x0000000207067825 */ /* 0x000fca00078e0202 */
[----:B------:R0:W5:Y:S02]  /*0770*/  LDG.E.EL.U16 R24, desc[UR4][R6.64] ;  /* 0x0000000406187981 */ /* 0x000164000c2e1500 */
[----:B0-----:R-:W-:Y:S01]  /*0780*/  SHF.L.U32 R7, R20, 0x10, RZ ;  /* 0x0000001014077819 */ /* 0x001fe200000006ff */
[----:B------:R-:W-:Y:S01]  /*0790*/  FFMA R27, R12, R28, R27 ;  /* 0x0000001c0c1b7223 */ /* 0x000fe2000000001b */
[----:B--2---:R-:W-:Y:S01]  /*07a0*/  SHF.L.U32 R20, R23, 0x10, RZ ;  /* 0x0000001017147819 */ /* 0x004fe200000006ff */
[----:B------:R-:W-:-:S05]  /*07b0*/  FADD R23, R26, 1 ;  /* 0x3f8000001a177421 */ /* 0x000fca0000000000 */
[C---:B------:R-:W-:Y:S01]  /*07c0*/  FSETP.GEU.AND P1, PT, |R23|.reuse, 1.175494350822287508e-38, PT ;  /* 0x008000001700780b */ /* 0x040fe20003f2e200 */
[C---:B------:R-:W-:Y:S01]  /*07d0*/  FMUL R26, R23.reuse, 0.25 ;  /* 0x3e800000171a7820 */ /* 0x040fe20000400000 */
[----:B------:R-:W-:-:S04]  /*07e0*/  FSETP.GT.AND P0, PT, |R23|, 8.50705917302346158658e+37, PT ;  /* 0x7e8000001700780b */ /* 0x000fc80003f04200 */
[----:B------:R-:W-:Y:S01]  /*07f0*/  FSEL R29, R26, R23, P0 ;  /* 0x000000171a1d7208 */ /* 0x000fe20000000000 */
[----:B------:R-:W-:-:S06]  /*0800*/  FADD R20, R20, R7 ;  /* 0x0000000714147221 */ /* 0x000fcc0000000000 */
[----:B------:R-:W-:Y:S01]  /*0810*/  @!P1 FMUL R29, R29, 16777216 ;  /* 0x4b8000001d1d9820 */ /* 0x000fe20000400000 */
[----:B------:R-:W-:-:S04]  /*0820*/  FADD R12, -R18, R20 ;  /* 0x00000014120c7221 */ /* 0x000fc80000000100 */
[----:B------:R-:W-:Y:S01]  /*0830*/  FMUL R7, R12, 0.25 ;  /* 0x3e8000000c077820 */ /* 0x000fe20000400000 */
[----:B------:R-:W0:Y:S04]  /*0840*/  MUFU.RCP R29, R29 ;  /* 0x0000001d001d7308 */ /* 0x000e280000001000 */
[----:B------:R-:W-:Y:S01]  /*0850*/  FSEL R7, R7, R12, P0 ;  /* 0x0000000c07077208 */ /* 0x000fe20000000000 */
[----:B------:R-:W-:-:S04]  /*0860*/  FADD R26, R14, -R19 ;  /* 0x800000130e1a7221 */ /* 0x000fc80000000000 */
[----:B------:R-:W-:Y:S01]  /*0870*/  @!P1 FMUL R7, R7, 16777216 ;  /* 0x4b80000007079820 */ /* 0x000fe20000400000 */
[----:B------:R-:W-:-:S03]  /*0880*/  FADD R23, R23, 1 ;  /* 0x3f80000017177421 */ /* 0x000fc60000000000 */
[----:B0-----:R-:W-:Y:S01]  /*0890*/  FFMA R19, R29, R7, R18 ;  /* 0x000000071d137223 */ /* 0x001fe20000000012 */
[----:B------:R-:W-:Y:S02]  /*08a0*/  IADD3 R7, R11, 0x18, R10 ;  /* 0x000000180b077810 */ /* 0x000fe40007ffe00a */
[----:B------:R-:W-:-:S03]  /*08b0*/  FSETP.GT.AND P0, PT, |R23|, 8.50705917302346158658e+37, PT ;  /* 0x7e8000001700780b */ /* 0x000fc60003f04200 */
[----:B------:R-:W-:Y:S01]  /*08c0*/  IMAD.WIDE R6, R7, 0x2, R2 ;  /* 0x0000000207067825 */ /* 0x000fe200078e0202 */
[----:B---3--:R-:W-:-:S03]  /*08d0*/  SHF.L.U32 R14, R16, 0x10, RZ ;  /* 0x00000010100e7819 */ /* 0x008fc600000006ff */
[----:B------:R-:W-:Y:S01]  /*08e0*/  FMUL R16, R23, 0.25 ;  /* 0x3e80000017107820 */ /* 0x000fe20000400000 */
[----:B----4-:R-:W-:-:S04]  /*08f0*/  SHF.L.U32 R17, R17, 0x10, RZ ;  /* 0x0000001011117819 */ /* 0x010fc800000006ff */
[----:B------:R-:W-:Y:S02]  /*0900*/  FSEL R28, R16, R23, P0 ;  /* 0x00000017101c7208 */ /* 0x000fe40000000000 */
[----:B------:R-:W2:Y:S01]  /*0910*/  LDG.E.EL.U16 R16, desc[UR4][R4.64+0x30] ;  /* 0x0000300404107981 */ /* 0x000ea2000c2e1500 */
[----:B------:R-:W-:-:S03]  /*0920*/  FADD R14, R14, R17 ;  /* 0x000000110e0e7221 */ /* 0x000fc60000000000 */
[----:B------:R0:W3:Y:S01]  /*0930*/  LDG.E.EL.U16 R17, desc[UR4][R6.64] ;  /* 0x0000000406117981 */ /* 0x0000e2000c2e1500 */
[----:B------:R-:W-:Y:S01]  /*0940*/  FSETP.GEU.AND P1, PT, |R23|, 1.175494350822287508e-38, PT ;  /* 0x008000001700780b */ /* 0x000fe20003f2e200 */
[----:B------:R-:W-:Y:S01]  /*0950*/  FFMA R26, R22, R26, R27 ;  /* 0x0000001a161a7223 */ /* 0x000fe2000000001b */
[----:B------:R-:W-:-:S04]  /*0960*/  FADD R22, -R19, R14 ;  /* 0x0000000e13167221 */ /* 0x000fc80000000100 */
[----:B------:R-:W-:Y:S01]  /*0970*/  FMUL R27, R22, 0.25 ;  /* 0x3e800000161b7820 */ /* 0x000fe20000400000 */
[----:B0-----:R-:W-:-:S04]  /*0980*/  IADD3 R7, R11, 0x1c, R10 ;  /* 0x0000001c0b077810 */ /* 0x001fc80007ffe00a */
[----:B------:R-:W-:Y:S01]  /*0990*/  FSEL R29, R27, R22, P0 ;  /* 0x000000161b1d7208 */ /* 0x000fe20000000000 */
[----:B------:R-:W-:Y:S01]  /*09a0*/  FADD R27, R21, -R18 ;  /* 0x80000012151b7221 */ /* 0x000fe20000000000 */
[----:B------:R-:W-:Y:S01]  /*09b0*/  @!P1 FMUL R28, R28, 16777216 ;  /* 0x4b8000001c1c9820 */ /* 0x000fe20000400000 */
[----:B-----5:R-:W-:Y:S01]  /*09c0*/  SHF.L.U32 R25, R25, 0x10, RZ ;  /* 0x0000001019197819 */ /* 0x020fe200000006ff */
[----:B------:R-:W-:Y:S01]  /*09d0*/  IMAD.WIDE R6, R7, 0x2, R2 ;  /* 0x0000000207067825 */ /* 0x000fe200078e0202 */
[----:B------:R-:W-:-:S03]  /*09e0*/  SHF.L.U32 R18, R24, 0x10, RZ ;  /* 0x0000001018127819 */ /* 0x000fc600000006ff */
[----:B------:R-:W0:Y:S01]  /*09f0*/  MUFU.RCP R28, R28 ;  /* 0x0000001c001c7308 */ /* 0x000e220000001000 */
[----:B------:R1:W4:Y:S01]  /*0a00*/  LDG.E.EL.U16 R24, desc[UR4][R6.64] ;  /* 0x0000000406187981 */ /* 0x000322000c2e1500 */
[----:B------:R-:W-:-:S03]  /*0a10*/  FADD R18, R18, R25 ;  /* 0x0000001912127221 */ /* 0x000fc60000000000 */
[----:B------:R-:W5:Y:S01]  /*0a20*/  LDG.E.EL.U16 R25, desc[UR4][R4.64+0x38] ;  /* 0x0000380404197981 */ /* 0x000f62000c2e1500 */
[----:B------:R-:W-:Y:S01]  /*0a30*/  @!P1 FMUL R29, R29, 16777216 ;  /* 0x4b8000001d1d9820 */ /* 0x000fe20000400000 */
[----:B------:R-:W-:Y:S01]  /*0a40*/  FFMA R27, R15, R27, R26 ;  /* 0x0000001b0f1b7223 */ /* 0x000fe2000000001a */
[----:B------:R-:W-:Y:S01]  /*0a50*/  FADD R23, R23, 1 ;  /* 0x3f80000017177421 */ /* 0x000fe20000000000 */
[----:B-1----:R-:W-:Y:S01]  /*0a60*/  IADD3 R7, R11, 0x20, R10 ;  /* 0x000000200b077810 */ /* 0x002fe20007ffe00a */
[----:B0-----:R-:W-:-:S04]  /*0a70*/  FFMA R21, R28, R29, R19 ;  /* 0x0000001d1c157223 */ /* 0x001fc80000000013 */
[----:B------:R-:W-:Y:S01]  /*0a80*/  FADD R15, -R21, R18 ;  /* 0x00000012150f7221 */ /* 0x000fe20000000100 */
[----:B------:R-:W-:Y:S01]  /*0a90*/  FSETP.GT.AND P0, PT, |R23|, 8.50705917302346158658e+37, PT ;  /* 0x7e8000001700780b */ /* 0x000fe20003f04200 */
[----:B------:R-:W-:-:S04]  /*0aa0*/  IMAD.WIDE R6, R7, 0x2, R2 ;  /* 0x0000000207067825 */ /* 0x000fc800078e0202 */
[----:B------:R-:W-:Y:S02]  /*0ab0*/  FMUL R26, R15, 0.25 ;  /* 0x3e8000000f1a7820 */ /* 0x000fe40000400000 */
[----:B------:R0:W5:Y:S03]  /*0ac0*/  LDG.E.EL.U16 R6, desc[UR4][R6.64] ;  /* 0x0000000406067981 */ /* 0x000166000c2e1500 */
[----:B------:R-:W-:Y:S01]  /*0ad0*/  FSEL R29, R26, R15, P0 ;  /* 0x0000000f1a1d7208 */ /* 0x000fe20000000000 */
[----:B------:R-:W-:Y:S02]  /*0ae0*/  FADD R26, R20, -R19 ;  /* 0x80000013141a7221 */ /* 0x000fe40000000000 */
[----:B------:R-:W5:Y:S01]  /*0af0*/  LDG.E.EL.U16 R20, desc[UR4][R4.64+0x40] ;  /* 0x0000400404147981 */ /* 0x000f62000c2e1500 */
[C---:B------:R-:W-:Y:S01]  /*0b00*/  FSETP.GEU.AND P1, PT, |R23|.reuse, 1.175494350822287508e-38, PT ;  /* 0x008000001700780b */ /* 0x040fe20003f2e200 */
[----:B------:R-:W-:-:S05]  /*0b10*/  FMUL R28, R23, 0.25 ;  /* 0x3e800000171c7820 */ /* 0x000fca0000400000 */
[----:B------:R-:W-:-:S07]  /*0b20*/  FSEL R28, R28, R23, P0 ;  /* 0x000000171c1c7208 */ /* 0x000fce0000000000 */
[----:B------:R-:W-:-:S06]  /*0b30*/  @!P1 FMUL R28, R28, 16777216 ;  /* 0x4b8000001c1c9820 */ /* 0x000fcc0000400000 */
[----:B------:R-:W1:Y:S01]  /*0b40*/  MUFU.RCP R28, R28 ;  /* 0x0000001c001c7308 */ /* 0x000e620000001000 */
[----:B------:R-:W-:Y:S01]  /*0b50*/  @!P1 FMUL R29, R29, 16777216 ;  /* 0x4b8000001d1d9820 */ /* 0x000fe20000400000 */
[----:B------:R-:W-:-:S05]  /*0b60*/  FADD R23, R23, 1 ;  /* 0x3f80000017177421 */ /* 0x000fca0000000000 */
[C---:B------:R-:W-:Y:S01]  /*0b70*/  FSETP.GEU.AND P1, PT, |R23|.reuse, 1.175494350822287508e-38, PT ;  /* 0x008000001700780b */ /* 0x040fe20003f2e200 */
[----:B-1----:R-:W-:Y:S01]  /*0b80*/  FFMA R19, R28, R29, R21 ;  /* 0x0000001d1c137223 */ /* 0x002fe20000000015 */
[C---:B------:R-:W-:Y:S01]  /*0b90*/  FMUL R28, R23.reuse, 0.25 ;  /* 0x3e800000171c7820 */ /* 0x040fe20000400000 */
[----:B------:R-:W-:Y:S01]  /*0ba0*/  FSETP.GT.AND P0, PT, |R23|, 8.50705917302346158658e+37, PT ;  /* 0x7e8000001700780b */ /* 0x000fe20003f04200 */
[----:B------:R-:W-:-:S03]  /*0bb0*/  FFMA R27, R12, R26, R27 ;  /* 0x0000001a0c1b7223 */ /* 0x000fc6000000001b */
[----:B------:R-:W-:-:S06]  /*0bc0*/  FSEL R28, R28, R23, P0 ;  /* 0x000000171c1c7208 */ /* 0x000fcc0000000000 */
[----:B------:R-:W-:-:S06]  /*0bd0*/  @!P1 FMUL R28, R28, 16777216 ;  /* 0x4b8000001c1c9820 */ /* 0x000fcc0000400000 */
[----:B------:R-:W1:Y:S01]  /*0be0*/  MUFU.RCP R28, R28 ;  /* 0x0000001c001c7308 */ /* 0x000e620000001000 */
[----:B------:R-:W-:Y:S02]  /*0bf0*/  IADD3 R10, R10, 0x24, RZ ;  /* 0x000000240a0a7810 */ /* 0x000fe40007ffe0ff */
[----:B--2---:R-:W-:Y:S02]  /*0c00*/  SHF.L.U32 R29, R16, 0x10, RZ ;  /* 0x00000010101d7819 */ /* 0x004fe400000006ff */
[----:B---3--:R-:W-:-:S05]  /*0c10*/  SHF.L.U32 R16, R17, 0x10, RZ ;  /* 0x0000001011107819 */ /* 0x008fca00000006ff */
[----:B------:R-:W-:-:S04]  /*0c20*/  FADD R16, R16, R29 ;  /* 0x0000001d10107221 */ /* 0x000fc80000000000 */
[----:B------:R-:W-:-:S04]  /*0c30*/  FADD R12, -R19, R16 ;  /* 0x00000010130c7221 */ /* 0x000fc80000000100 */
[----:B0-----:R-:W-:Y:S01]  /*0c40*/  FMUL R7, R12, 0.25 ;  /* 0x3e8000000c077820 */ /* 0x001fe20000400000 */
[----:B------:R-:W-:-:S04]  /*0c50*/  FADD R17, R23, 1 ;  /* 0x3f80000017117421 */ /* 0x000fc80000000000 */
[----:B------:R-:W-:Y:S01]  /*0c60*/  FSEL R7, R7, R12, P0 ;  /* 0x0000000c07077208 */ /* 0x000fe20000000000 */
[----:B------:R-:W-:-:S04]  /*0c70*/  FMUL R26, R17, 0.25 ;  /* 0x3e800000111a7820 */ /* 0x000fc80000400000 */
[----:B------:R-:W-:Y:S01]  /*0c80*/  @!P1 FMUL R7, R7, 16777216 ;  /* 0x4b80000007079820 */ /* 0x000fe20000400000 */
[C---:B------:R-:W-:Y:S02]  /*0c90*/  FSETP.GEU.AND P1, PT, |R17|.reuse, 1.175494350822287508e-38, PT ;  /* 0x008000001100780b */ /* 0x040fe40003f2e200 */
[----:B------:R-:W-:Y:S02]  /*0ca0*/  FSETP.GT.AND P0, PT, |R17|, 8.50705917302346158658e+37, PT ;  /* 0x7e8000001100780b */ /* 0x000fe40003f04200 */
[----:B----4-:R-:W-:Y:S02]  /*0cb0*/  SHF.L.U32 R24, R24, 0x10, RZ ;  /* 0x0000001018187819 */ /* 0x010fe400000006ff */
[----:B-----5:R-:W-:Y:S02]  /*0cc0*/  SHF.L.U32 R25, R25, 0x10, RZ ;  /* 0x0000001019197819 */ /* 0x020fe400000006ff */
[----:B------:R-:W-:Y:S01]  /*0cd0*/  FSEL R26, R26, R17, P0 ;  /* 0x000000111a1a7208 */ /* 0x000fe20000000000 */
[----:B-1----:R-:W-:-:S02]  /*0ce0*/  FFMA R7, R28, R7, R19 ;  /* 0x000000071c077223 */ /* 0x002fc40000000013 */
[----:B------:R-:W-:Y:S01]  /*0cf0*/  FADD R24, R24, R25 ;  /* 0x0000001918187221 */ /* 0x000fe20000000000 */
[----:B------:R-:W-:Y:S01]  /*0d00*/  FADD R23, R14, -R21 ;  /* 0x800000150e177221 */ /* 0x000fe20000000000 */
[----:B------:R-:W-:Y:S02]  /*0d10*/  @!P1 FMUL R26, R26, 16777216 ;  /* 0x4b8000001a1a9820 */ /* 0x000fe40000400000 */
[----:B------:R-:W-:-:S04]  /*0d20*/  FADD R21, -R7, R24 ;  /* 0x0000001807157221 */ /* 0x000fc80000000100 */
[----:B------:R-:W0:Y:S01]  /*0d30*/  MUFU.RCP R26, R26 ;  /* 0x0000001a001a7308 */ /* 0x000e220000001000 */
[----:B------:R-:W-:-:S05]  /*0d40*/  FMUL R14, R21, 0.25 ;  /* 0x3e800000150e7820 */ /* 0x000fca0000400000 */
[----:B------:R-:W-:Y:S01]  /*0d50*/  FSEL R25, R14, R21, P0 ;  /* 0x000000150e197208 */ /* 0x000fe20000000000 */
[----:B------:R-:W-:-:S04]  /*0d60*/  FADD R14, R17, 1 ;  /* 0x3f800000110e7421 */ /* 0x000fc80000000000 */
[----:B------:R-:W-:Y:S01]  /*0d70*/  @!P1 FMUL R25, R25, 16777216 ;  /* 0x4b80000019199820 */ /* 0x000fe20000400000 */
[C---:B------:R-:W-:Y:S01]  /*0d80*/  FSETP.GEU.AND P1, PT, |R14|.reuse, 1.175494350822287508e-38, PT ;  /* 0x008000000e00780b */ /* 0x040fe20003f2e200 */
[C---:B------:R-:W-:Y:S01]  /*0d90*/  FMUL R29, R14.reuse, 0.25 ;  /* 0x3e8000000e1d7820 */ /* 0x040fe20000400000 */
[----:B------:R-:W-:Y:S01]  /*0da0*/  FSETP.GT.AND P0, PT, |R14|, 8.50705917302346158658e+37, PT ;  /* 0x7e8000000e00780b */ /* 0x000fe20003f04200 */
[----:B0-----:R-:W-:Y:S01]  /*0db0*/  FFMA R17, R26, R25, R7 ;  /* 0x000000191a117223 */ /* 0x001fe20000000007 */
[----:B------:R-:W-:Y:S02]  /*0dc0*/  SHF.L.U32 R25, R20, 0x10, RZ ;  /* 0x0000001014197819 */ /* 0x000fe400000006ff */
[----:B------:R-:W-:Y:S02]  /*0dd0*/  SHF.L.U32 R6, R6, 0x10, RZ ;  /* 0x0000001006067819 */ /* 0x000fe400000006ff */
[----:B------:R-:W-:-:S03]  /*0de0*/  FSEL R29, R29, R14, P0 ;  /* 0x0000000e1d1d7208 */ /* 0x000fc60000000000 */
[----:B------:R-:W-:Y:S01]  /*0df0*/  FADD R6, R6, R25 ;  /* 0x0000001906067221 */ /* 0x000fe20000000000 */
[----:B------:R-:W-:Y:S01]  /*0e00*/  FFMA R22, R22, R23, R27 ;  /* 0x0000001716167223 */ /* 0x000fe2000000001b */
[----:B------:R-:W-:Y:S02]  /*0e10*/  @!P1 FMUL R29, R29, 16777216 ;  /* 0x4b8000001d1d9820 */ /* 0x000fe40000400000 */
[----:B------:R-:W-:Y:S01]  /*0e20*/  FADD R27, R6, -R17 ;  /* 0x80000011061b7221 */ /* 0x000fe20000000000 */
[----:B------:R-:W-:Y:S02]  /*0e30*/  FADD R19, R18, -R19 ;  /* 0x8000001312137221 */ /* 0x000fe40000000000 */
[----:B------:R-:W0:Y:S01]  /*0e40*/  MUFU.RCP R18, R29 ;  /* 0x0000001d00127308 */ /* 0x000e220000001000 */
[----:B------:R-:W-:-:S05]  /*0e50*/  FMUL R20, R27, 0.25 ;  /* 0x3e8000001b147820 */ /* 0x000fca0000400000 */
[----:B------:R-:W-:Y:S02]  /*0e60*/  FSEL R20, R20, R27, P0 ;  /* 0x0000001b14147208 */ /* 0x000fe40000000000 */
[----:B------:R-:W-:Y:S01]  /*0e70*/  ISETP.GE.U32.AND P0, PT, R10, 0xbfc, PT ;  /* 0x00000bfc0a00780c */ /* 0x000fe20003f06070 */
[----:B------:R-:W-:Y:S01]  /*0e80*/  FFMA R19, R15, R19, R22 ;  /* 0x000000130f137223 */ /* 0x000fe20000000016 */
[----:B------:R-:W-:Y:S01]  /*0e90*/  FADD R7, R16, -R7 ;  /* 0x8000000710077221 */ /* 0x000fe20000000000 */
[----:B------:R-:W-:Y:S01]  /*0ea0*/  @!P1 FMUL R20, R20, 16777216 ;  /* 0x4b80000014149820 */ /* 0x000fe20000400000 */
[----:B------:R-:W-:Y:S02]  /*0eb0*/  FADD R24, R24, -R17 ;  /* 0x8000001118187221 */ /* 0x000fe40000000000 */
[----:B------:R-:W-:Y:S01]  /*0ec0*/  FFMA R12, R12, R7, R19 ;  /* 0x000000070c0c7223 */ /* 0x000fe20000000013 */
[----:B0-----:R-:W-:Y:S01]  /*0ed0*/  FFMA R17, R18, R20, R17 ;  /* 0x0000001412117223 */ /* 0x001fe20000000011 */
[----:B------:R-:W-:-:S02]  /*0ee0*/  IADD3 R7, P1, R4, 0x48, RZ ;  /* 0x0000004804077810 */ /* 0x000fc40007f3e0ff */
[----:B------:R-:W-:Y:S01]  /*0ef0*/  FFMA R12, R21, R24, R12 ;  /* 0x00000018150c7223 */ /* 0x000fe2000000000c */
[----:B------:R-:W-:Y:S01]  /*0f00*/  FADD R6, R6, -R17 ;  /* 0x8000001106067221 */ /* 0x000fe20000000000 */
[----:B------:R-:W-:-:S03]  /*0f10*/  IADD3.X R5, RZ, R5, RZ, P1, !PT ;  /* 0x00000005ff057210 */ /* 0x000fc60000ffe4ff */
[----:B------:R-:W-:Y:S01]  /*0f20*/  FFMA R27, R27, R6, R12 ;  /* 0x000000061b1b7223 */ /* 0x000fe2000000000c */
[----:B------:R-:W-:Y:S06]  /*0f30*/  @!P0 BRA `(.L_x_0) ;  /* 0xfffffff000f48947 */ /* 0x000fec000383ffff */
[----:B------:R-:W-:Y:S01]  /*0f40*/  MOV R5, R14 ;  /* 0x0000000e00057202 */ /* 0x000fe20000000f00 */
[----:B------:R-:W0:Y:S04]  /*0f50*/  SHFL.BFLY PT, R6, R17, 0x2, 0x1f ;  /* 0x0c401f0011067f89 */ /* 0x000e2800000e0000 */
[----:B------:R-:W-:Y:S01]  /*0f60*/  FADD R4, R14, R5 ;  /* 0x000000050e047221 */ /* 0x000fe20000000000 */
[----:B------:R-:W1:Y:S03]  /*0f70*/  SHFL.BFLY PT, R10, R27, 0x2, 0x1f ;  /* 0x0c401f001b0a7f89 */ /* 0x000e6600000e0000 */
[C---:B------:R-:W-:Y:S01]  /*0f80*/  FMUL R7, R4.reuse, 0.25 ;  /* 0x3e80000004077820 */ /* 0x040fe20000400000 */
[C---:B------:R-:W-:Y:S01]  /*0f90*/  FSETP.GEU.AND P1, PT, |R4|.reuse, 1.175494350822287508e-38, PT ;  /* 0x008000000400780b */ /* 0x040fe20003f2e200 */
[C---:B------:R-:W-:Y:S01]  /*0fa0*/  FADD R15, R4.reuse, R4 ;  /* 0x00000004040f7221 */ /* 0x040fe20000000000 */
[----:B------:R-:W-:-:S04]  /*0fb0*/  FSETP.GT.AND P0, PT, |R4|, 8.50705917302346158658e+37, PT ;  /* 0x7e8000000400780b */ /* 0x000fc80003f04200 */
[----:B------:R-:W-:Y:S02]  /*0fc0*/  FSEL R11, R7, R4, P0 ;  /* 0x00000004070b7208 */ /* 0x000fe40000000000 */
[----:B------:R-:W-:-:S05]  /*0fd0*/  FSETP.GEU.AND P2, PT, |R15|, 1.175494350822287508e-38, PT ;  /* 0x008000000f00780b */ /* 0x000fca0003f4e200 */
[----:B------:R-:W-:Y:S02]  /*0fe0*/  @!P1 FMUL R11, R11, 16777216 ;  /* 0x4b8000000b0b9820 */ /* 0x000fe40000400000 */
[----:B------:R-:W-:Y:S01]  /*0ff0*/  @P0 FMUL R5, R5, 0.25 ;  /* 0x3e80000005050820 */ /* 0x000fe20000400000 */
[----:B------:R-:W-:Y:S01]  /*1000*/  FSETP.GT.AND P0, PT, |R15|, 8.50705917302346158658e+37, PT ;  /* 0x7e8000000f00780b */ /* 0x000fe20003f04200 */
[----:B------:R2:W3:Y:S01]  /*1010*/  MUFU.RCP R12, R11 ;  /* 0x0000000b000c7308 */ /* 0x0004e20000001000 */
[----:B0-----:R-:W-:Y:S01]  /*1020*/  FADD R6, -R17, R6 ;  /* 0x0000000611067221 */ /* 0x001fe20000000100 */
[----:B------:R-:W-:Y:S01]  /*1030*/  @!P1 FMUL R5, R5, 16777216 ;  /* 0x4b80000005059820 */ /* 0x000fe20000400000 */
[----:B------:R-:W-:Y:S01]  /*1040*/  FSETP.NEU.AND P1, PT, R4, RZ, PT ;  /* 0x000000ff0400720b */ /* 0x000fe20003f2d000 */
[----:B-1----:R-:W-:Y:S01]  /*1050*/  FADD R27, R27, R10 ;  /* 0x0000000a1b1b7221 */ /* 0x002fe20000000000 */
[----:B------:R-:W-:Y:S01]  /*1060*/  FSEL R18, R7, R4, P0 ;  /* 0x0000000407127208 */ /* 0x000fe20000000000 */
[----:B--2---:R-:W0:Y:S04]  /*1070*/  LDC.64 R10, c[0x0][0x228] ;  /* 0x00008a00ff0a7b82 */ /* 0x004e280000000a00 */
[----:B------:R-:W-:Y:S01]  /*1080*/  @!P2 FMUL R18, R18, 16777216 ;  /* 0x4b8000001212a820 */ /* 0x000fe20000400000 */
[----:B---3--:R-:W-:Y:S01]  /*1090*/  FMUL R12, R12, R5 ;  /* 0x000000050c0c7220 */ /* 0x008fe20000400000 */
[----:B------:R-:W-:-:S04]  /*10a0*/  FMUL R5, R6, R6 ;  /* 0x0000000606057220 */ /* 0x000fc80000400000 */
[----:B------:R-:W-:Y:S01]  /*10b0*/  FSEL R12, R12, RZ, P1 ;  /* 0x000000ff0c0c7208 */ /* 0x000fe20000800000 */
[----:B------:R-:W-:Y:S01]  /*10c0*/  FMUL R5, R14, R5 ;  /* 0x000000050e057220 */ /* 0x000fe20000400000 */
[C---:B------:R-:W-:Y:S01]  /*10d0*/  FSETP.NEU.AND P1, PT, R15.reuse, RZ, PT ;  /* 0x000000ff0f00720b */ /* 0x040fe20003f2d000 */
[----:B------:R-:W-:Y:S02]  /*10e0*/  @P0 FMUL R15, R15, 0.25 ;  /* 0x3e8000000f0f0820 */ /* 0x000fe40000400000 */
[----:B------:R-:W-:Y:S01]  /*10f0*/  FFMA R17, R6, R12, R17 ;  /* 0x0000000c06117223 */ /* 0x000fe20000000011 */
[----:B------:R-:W-:Y:S01]  /*1100*/  FFMA R5, R12, R5, R27 ;  /* 0x000000050c057223 */ /* 0x000fe2000000001b */
[----:B------:R-:W-:Y:S01]  /*1110*/  @!P2 FMUL R15, R15, 16777216 ;  /* 0x4b8000000f0fa820 */ /* 0x000fe20000400000 */
[----:B------:R-:W1:Y:S02]  /*1120*/  LDC.64 R6, c[0x0][0x220] ;  /* 0x00008800ff067b82 */ /* 0x000e640000000a00 */
[----:B------:R-:W2:Y:S03]  /*1130*/  SHFL.BFLY PT, R14, R17, 0x1, 0x1f ;  /* 0x0c201f00110e7f89 */ /* 0x000ea600000e0000 */
[----:B------:R-:W3:Y:S01]  /*1140*/  MUFU.RCP R15, R15 ;  /* 0x0000000f000f7308 */ /* 0x000ee20000001000 */
[----:B------:R-:W4:Y:S01]  /*1150*/  SHFL.BFLY PT, R16, R5, 0x1, 0x1f ;  /* 0x0c201f0005107f89 */ /* 0x000f2200000e0000 */
[----:B0-----:R-:W-:-:S05]  /*1160*/  IMAD.WIDE.U32 R10, R8, 0x2, R10 ;  /* 0x00000002080a7825 */ /* 0x001fca00078e000a */
[----:B------:R-:W-:Y:S01]  /*1170*/  MOV R20, R11 ;  /* 0x0000000b00147202 */ /* 0x000fe20000000f00 */
[----:B---3--:R-:W-:Y:S01]  /*1180*/  FMUL R18, R15, R18 ;  /* 0x000000120f127220 */ /* 0x008fe20000400000 */
[----:B-1----:R-:W-:-:S04]  /*1190*/  IMAD.WIDE.U32 R6, R8, 0x2, R6 ;  /* 0x0000000208067825 */ /* 0x002fc800078e0006 */
[----:B------:R-:W-:Y:S01]  /*11a0*/  FSEL R18, R18, RZ, P1 ;  /* 0x000000ff12127208 */ /* 0x000fe20000800000 */
[----:B--2---:R-:W-:Y:S01]  /*11b0*/  FADD R12, -R17, R14 ;  /* 0x0000000e110c7221 */ /* 0x004fe20000000100 */
[----:B------:R-:W-:Y:S01]  /*11c0*/  HFMA2.MMA R14, -RZ, RZ, 0.7080078125, -0.052093505859375 ;  /* 0x39aaaaabff0e7435 */ /* 0x000fe200000001ff */
[----:B------:R-:W-:Y:S02]  /*11d0*/  MOV R11, R7 ;  /* 0x00000007000b7202 */ /* 0x000fe40000000f00 */
[C---:B------:R-:W-:Y:S01]  /*11e0*/  FMUL R21, R12.reuse, R12 ;  /* 0x0000000c0c157220 */ /* 0x040fe20000400000 */
[----:B----4-:R-:W-:Y:S01]  /*11f0*/  FADD R19, R5, R16 ;  /* 0x0000001005137221 */ /* 0x010fe20000000000 */
[----:B------:R-:W-:Y:S01]  /*1200*/  FFMA R8, R12, R18, R17 ;  /* 0x000000120c087223 */ /* 0x000fe20000000011 */
[----:B------:R-:W-:Y:S01]  /*1210*/  MOV R17, R10 ;  /* 0x0000000a00117202 */ /* 0x000fe20000000f00 */
[----:B------:R-:W-:Y:S01]  /*1220*/  FMUL R21, R4, R21 ;  /* 0x0000001504157220 */ /* 0x000fe20000400000 */
[----:B------:R-:W-:Y:S01]  /*1230*/  MOV R10, R6 ;  /* 0x00000006000a7202 */ /* 0x000fe20000000f00 */
[----:B------:R-:W0:Y:S01]  /*1240*/  LDC.64 R4, c[0x0][0x230] ;  /* 0x00008c00ff047b82 */ /* 0x000e220000000a00 */
[----:B------:R-:W-:Y:S01]  /*1250*/  MOV R16, 0xfffffffc ;  /* 0xfffffffc00107802 */ /* 0x000fe20000000f00 */
[----:B------:R-:W-:-:S04]  /*1260*/  FFMA R19, R18, R21, R19 ;  /* 0x0000001512137223 */ /* 0x000fc80000000013 */
[----:B------:R-:W-:-:S06]  /*1270*/  FFMA R14, R19, R14, 9.9999999747524270788e-07 ;  /* 0x358637bd130e7423 */ /* 0x000fcc000000000e */
[----:B------:R-:W1:Y:S02]  /*1280*/  MUFU.RSQ R14, R14 ;  /* 0x0000000e000e7308 */ /* 0x000e640000001400 */
.L_x_1:
[----:B-1----:R-:W-:Y:S01]  /*1290*/  IADD3 R15, R9, 0x4, R16 ;  /* 0x00000004090f7810 */ /* 0x002fe20007ffe010 */
[----:B------:R-:W2:Y:S01]  /*12a0*/  LDG.E.EL.U16 R19, desc[UR4][R10.64+0x1800] ;  /* 0x001800040a137981 */ /* 0x000ea2000c2e1500 */
[----:B------:R-:W-:-:S03]  /*12b0*/  MOV R12, R0 ;  /* 0x00000000000c7202 */ /* 0x000fc60000000f00 */
[----:B------:R-:W-:Y:S01]  /*12c0*/  IMAD.WIDE R6, R15, 0x2, R2 ;  /* 0x000000020f067825 */ /* 0x000fe200078e0202 */
[----:B------:R-:W3:Y:S04]  /*12d0*/  LDG.E.EL.U16 R21, desc[UR4][R10.64] ;  /* 0x000000040a157981 */ /* 0x000ee8000c2e1500 */
[----:B------:R1:W4:Y:S04]  /*12e0*/  LDG.E.EF.U16 R0, desc[UR4][R6.64] ;  /* 0x0000000406007981 */ /* 0x000328000c0e1500 */
[----:B------:R-:W5:Y:S01]  /*12f0*/  LDG.E.EL.U16 R18, desc[UR4][R12.64] ;  /* 0x000000040c127981 */ /* 0x000f62000c2e1500 */
[----:B-1----:R-:W-:-:S02]  /*1300*/  MOV R6, R17 ;  /* 0x0000001100067202 */ /* 0x002fc40000000f00 */
[----:B------:R-:W-:-:S05]  /*1310*/  MOV R7, R20 ;  /* 0x0000001400077202 */ /* 0x000fca0000000f00 */
[----:B------:R-:W3:Y:S04]  /*1320*/  LDG.E.EL.U16 R20, desc[UR4][R6.64+0x1800] ;  /* 0x0018000406147981 */ /* 0x000ee8000c2e1500 */
[----:B------:R-:W3:Y:S01]  /*1330*/  LDG.E.EL.U16 R22, desc[UR4][R6.64] ;  /* 0x0000000406167981 */ /* 0x000ee2000c2e1500 */
[----:B--2---:R-:W-:Y:S02]  /*1340*/  SHF.L.U32 R19, R19, 0x10, RZ ;  /* 0x0000001013137819 */ /* 0x004fe400000006ff */
[----:B----4-:R-:W-:Y:S02]  /*1350*/  SHF.L.U32 R0, R0, 0x10, RZ ;  /* 0x0000001000007819 */ /* 0x010fe400000006ff */
[----:B-----5:R-:W-:Y:S02]  /*1360*/  SHF.L.U32 R17, R18, 0x10, RZ ;  /* 0x0000001012117819 */ /* 0x020fe400000006ff */
[----:B---3--:R-:W-:-:S03]  /*1370*/  SHF.L.U32 R21, R21, 0x10, RZ ;  /* 0x0000001015157819 */ /* 0x008fc600000006ff */
[----:B------:R-:W-:Y:S01]  /*1380*/  FADD R17, R0, R17 ;  /* 0x0000001100117221 */ /* 0x000fe20000000000 */
[----:B------:R-:W-:-:S03]  /*1390*/  SHF.L.U32 R20, R20, 0x10, RZ ;  /* 0x0000001014147819 */ /* 0x000fc600000006ff */
[----:B------:R-:W-:Y:S01]  /*13a0*/  FADD R17, -R8, R17 ;  /* 0x0000001108117221 */ /* 0x000fe20000000100 */
[----:B------:R-:W-:Y:S01]  /*13b0*/  SHF.L.U32 R22, R22, 0x10, RZ ;  /* 0x0000001016167819 */ /* 0x000fe200000006ff */
[----:B------:R-:W-:Y:S02]  /*13c0*/  FADD R19, R19, R20 ;  /* 0x0000001413137221 */ /* 0x000fe40000000000 */
[----:B------:R-:W-:Y:S02]  /*13d0*/  FMUL R17, R14, R17 ;  /* 0x000000110e117220 */ /* 0x000fe40000400000 */
[----:B------:R-:W-:Y:S01]  /*13e0*/  FADD R22, R21, R22 ;  /* 0x0000001615167221 */ /* 0x000fe20000000000 */
[----:B------:R-:W-:-:S04]  /*13f0*/  FADD R0, R19, 1 ;  /* 0x3f80000013007421 */ /* 0x000fc80000000000 */
[----:B------:R-:W-:Y:S01]  /*1400*/  FFMA R0, R17, R0, R22 ;  /* 0x0000000011007223 */ /* 0x000fe20000000016 */
[----:B------:R-:W-:-:S04]  /*1410*/  IADD3 R17, R9, 0x8, R16 ;  /* 0x0000000809117810 */ /* 0x000fc80007ffe010 */
[----:B------:R-:W-:Y:S01]  /*1420*/  F2FP.BF16.F32.PACK_AB R0, RZ, R0 ;  /* 0x00000000ff00723e */ /* 0x000fe200000010ff */
[----:B0-----:R-:W-:-:S03]  /*1430*/  IMAD.WIDE R18, R15, 0x2, R4 ;  /* 0x000000020f127825 */ /* 0x001fc600078e0204 */
[----:B------:R-:W-:Y:S01]  /*1440*/  PRMT R26, R0, 0x7610, R26 ;  /* 0x00007610001a7816 */ /* 0x000fe2000000001a */
[----:B------:R-:W-:-:S04]  /*1450*/  IMAD.WIDE R20, R17, 0x2, R2 ;  /* 0x0000000211147825 */ /* 0x000fc800078e0202 */
[----:B------:R0:W-:Y:S04]  /*1460*/  STG.E.U16 desc[UR4][R18.64], R26 ;  /* 0x0000001a12007986 */ /* 0x0001e8000c101504 */
[----:B------:R-:W2:Y:S04]  /*1470*/  LDG.E.EF.U16 R20, desc[UR4][R20.64] ;  /* 0x0000000414147981 */ /* 0x000ea8000c0e1500 */
[----:B------:R-:W3:Y:S04]  /*1480*/  LDG.E.EL.U16 R15, desc[UR4][R12.64+0x8] ;  /* 0x000008040c0f7981 */ /* 0x000ee8000c2e1500 */
[----:B------:R-:W4:Y:S04]  /*1490*/  LDG.E.EL.U16 R22, desc[UR4][R10.64+0x1808] ;  /* 0x001808040a167981 */ /* 0x000f28000c2e1500 */
[----:B------:R-:W5:Y:S04]  /*14a0*/  LDG.E.EL.U16 R23, desc[UR4][R6.64+0x1808] ;  /* 0x0018080406177981 */ /* 0x000f68000c2e1500 */
[----:B------:R-:W5:Y:S04]  /*14b0*/  LDG.E.EL.U16 R24, desc[UR4][R10.64+0x8] ;  /* 0x000008040a187981 */ /* 0x000f68000c2e1500 */
[----:B------:R-:W5:Y:S01]  /*14c0*/  LDG.E.EL.U16 R25, desc[UR4][R6.64+0x8] ;  /* 0x0000080406197981 */ /* 0x000f62000c2e1500 */
[----:B0-----:R-:W-:Y:S01]  /*14d0*/  IMAD.WIDE R18, R17, 0x2, R4 ;  /* 0x0000000211127825 */ /* 0x001fe200078e0204 */
[----:B--2---:R-:W-:-:S02]  /*14e0*/  SHF.L.U32 R0, R20, 0x10, RZ ;  /* 0x0000001014007819 */ /* 0x004fc400000006ff */
[----:B---3--:R-:W-:Y:S02]  /*14f0*/  SHF.L.U32 R15, R15, 0x10, RZ ;  /* 0x000000100f0f7819 */ /* 0x008fe400000006ff */
[----:B----4-:R-:W-:-:S03]  /*1500*/  SHF.L.U32 R22, R22, 0x10, RZ ;  /* 0x0000001016167819 */ /* 0x010fc600000006ff */
[----:B------:R-:W-:Y:S01]  /*1510*/  FADD R15, R0, R15 ;  /* 0x0000000f000f7221 */ /* 0x000fe20000000000 */
[----:B-----5:R-:W-:-:S03]  /*1520*/  SHF.L.U32 R23, R23, 0x10, RZ ;  /* 0x0000001017177819 */ /* 0x020fc600000006ff */
[----:B------:R-:W-:Y:S01]  /*1530*/  FADD R15, -R8, R15 ;  /* 0x0000000f080f7221 */ /* 0x000fe20000000100 */
[----:B------:R-:W-:Y:S01]  /*1540*/  SHF.L.U32 R24, R24, 0x10, RZ ;  /* 0x0000001018187819 */ /* 0x000fe200000006ff */
[----:B------:R-:W-:Y:S01]  /*1550*/  FADD R22, R22, R23 ;  /* 0x0000001716167221 */ /* 0x000fe20000000000 */
[----:B------:R-:W-:-:S03]  /*1560*/  SHF.L.U32 R25, R25, 0x10, RZ ;  /* 0x0000001019197819 */ /* 0x000fc600000006ff */
[----:B------:R-:W-:Y:S01]  /*1570*/  FADD R22, R22, 1 ;  /* 0x3f80000016167421 */ /* 0x000fe20000000000 */
[----:B------:R-:W-:Y:S01]  /*1580*/  FMUL R15, R14, R15 ;  /* 0x0000000f0e0f7220 */ /* 0x000fe20000400000 */
[----:B------:R-:W-:-:S04]  /*1590*/  FADD R24, R24, R25 ;  /* 0x0000001918187221 */ /* 0x000fc80000000000 */
[----:B------:R-:W-:Y:S01]  /*15a0*/  FFMA R22, R15, R22, R24 ;  /* 0x000000160f167223 */ /* 0x000fe20000000018 */
[----:B------:R-:W-:-:S04]  /*15b0*/  IADD3 R15, R9, 0xc, R16 ;  /* 0x0000000c090f7810 */ /* 0x000fc80007ffe010 */
[----:B------:R-:W-:Y:S01]  /*15c0*/  F2FP.BF16.F32.PACK_AB R22, RZ, R22 ;  /* 0x00000016ff16723e */ /* 0x000fe200000010ff */
[----:B------:R-:W-:-:S03]  /*15d0*/  IMAD.WIDE R20, R15, 0x2, R2 ;  /* 0x000000020f147825 */ /* 0x000fc600078e0202 */
[----:B------:R-:W-:-:S05]  /*15e0*/  PRMT R26, R22, 0x7610, R26 ;  /* 0x00007610161a7816 */ /* 0x000fca000000001a */
        /* <DEDUP_REMOVED lines=82> */
[----:B0-----:R-:W-:-:S02]  /*1b10*/  IADD3 R19, R9, 0x1c, R16 ;  /* 0x0000001c09137810 */ /* 0x001fc40007ffe010 */
[----:B--2---:R-:W-:Y:S02]  /*1b20*/  SHF.L.U32 R0, R20, 0x10, RZ ;  /* 0x0000001014007819 */ /* 0x004fe400000006ff */
        /* <DEDUP_REMOVED lines=12> */
[----:B------:R-:W-:-:S04]  /*1bf0*/  IMAD.WIDE R20, R17, 0x2, R4 ;  /* 0x0000000211147825 */ /* 0x000fc800078e0204 */
        /* <DEDUP_REMOVED lines=10> */
[----:B------:R-:W-:Y:S01]  /*1ca0*/  IADD3 R16, R16, 0x20, RZ ;  /* 0x0000002010107810 */ /* 0x000fe20007ffe0ff */
        /* <DEDUP_REMOVED lines=14> */
[----:B------:R-:W-:-:S04]  /*1d90*/  IADD3 R15, R9, R16, RZ ;  /* 0x00000010090f7210 */ /* 0x000fc80007ffe0ff */
        /* <DEDUP_REMOVED lines=8> */
[----:B------:R1:W5:Y:S04]  /*1e20*/  LDG.E.EL.U16 R24, desc[UR4][R10.64+0x38] ;  /* 0x000038040a187981 */ /* 0x000368000c2e1500 */
[----:B------:R-:W5:Y:S01]  /*1e30*/  LDG.E.EL.U16 R25, desc[UR4][R6.64+0x38] ;  /* 0x0000380406197981 */ /* 0x000f62000c2e1500 */
[----:B------:R-:W-:-:S02]  /*1e40*/  ISETP.GE.U32.AND P0, PT, R16, 0xbfc, PT ;  /* 0x00000bfc1000780c */ /* 0x000fc40003f06070 */
[----:B-1----:R-:W-:-:S04]  /*1e50*/  IADD3 R10, P2, R10, 0x40, RZ ;  /* 0x000000400a0a7810 */ /* 0x002fc80007f5e0ff */
[----:B------:R-:W-:Y:S02]  /*1e60*/  IADD3.X R11, RZ, R11, RZ, P2, !PT ;  /* 0x0000000bff0b7210 */ /* 0x000fe400017fe4ff */
        /* <DEDUP_REMOVED lines=14> */
[----:B------:R-:W-:-:S04]  /*1f50*/  F2FP.BF16.F32.PACK_AB R17, RZ, R17 ;  /* 0x00000011ff11723e */ /* 0x000fc800000010ff */
[----:B------:R-:W-:Y:S02]  /*1f60*/  PRMT R15, R17, 0x7610, R15 ;  /* 0x00007610110f7816 */ /* 0x000fe4000000000f */
[----:B------:R-:W-:Y:S02]  /*1f70*/  IADD3 R17, P1, R6, 0x40, RZ ;  /* 0x0000004006117810 */ /* 0x000fe40007f3e0ff */
[----:B------:R-:W-:Y:S01]  /*1f80*/  IADD3 R0, P3, R12, 0x40, RZ ;  /* 0x000000400c007810 */ /* 0x000fe20007f7e0ff */
[----:B------:R1:W-:Y:S01]  /*1f90*/  STG.E.U16 desc[UR4][R18.64], R15 ;  /* 0x0000000f12007986 */ /* 0x0003e2000c101504 */
[----:B0-----:R-:W-:Y:S02]  /*1fa0*/  IADD3.X R20, RZ, R7, RZ, P1, !PT ;  /* 0x00000007ff147210 */ /* 0x001fe40000ffe4ff */
[----:B------:R-:W-:Y:S01]  /*1fb0*/  IADD3.X R13, RZ, R13, RZ, P3, !PT ;  /* 0x0000000dff0d7210 */ /* 0x000fe20001ffe4ff */
[----:B------:R-:W-:Y:S08]  /*1fc0*/  @!P0 BRA `(.L_x_1) ;  /* 0xfffffff000b08947 */ /* 0x000ff0000383ffff */
[----:B------:R-:W-:Y:S05]  /*1fd0*/  EXIT ;  /* 0x000000000000794d */ /* 0x000fea0003800000 */
.L_x_2:
[----:B------:R-:W-:-:S00]  /*1fe0*/  BRA `(.L_x_2) ;  /* 0xfffffffc00fc7947 */ /* 0x000fc0000383ffff */
[----:B------:R-:W-:-:S00]  /*1ff0*/  NOP ;  /* 0x0000000000007918 */ /* 0x000fc00000000000 */
        /* <DEDUP_REMOVED lines=8> */
.L_x_3:


//--------------------- .nv.global.init           --------------------------
	.section	.nv.global.init,"aw",@progbits
.nv.global.init:
	.type		_$_str,@object
	.size		_$_str,(.L_0 - _$_str)
_$_str:
        /*0000*/ 	.byte	0x5f, 0x5f, 0x43, 0x55, 0x44, 0x41, 0x5f, 0x46, 0x54, 0x5a, 0x00
.L_0:


//--------------------- .nv.constant0.triton_     --------------------------
	.section	.nv.constant0.triton_,"a",@progbits
	.sectionflags	@""
	.align	4
.nv.constant0.triton_:
	.zero		576
